	.headerflags	@"EF_CUDA_TEXMODE_UNIFIED EF_CUDA_64BIT_ADDRESS EF_CUDA_ACCELERATORS EF_CUDA_SM90 EF_CUDA_VIRTUAL_SM(EF_CUDA_SM90)"
	.elftype	@"ET_EXEC"


//--------------------- .nv.info                  --------------------------
	.section	.nv.info,"",@"SHT_CUDA_INFO"
	.align	4


	//----- nvinfo : EIATTR_REGCOUNT
	.align		4
        /*0000*/ 	.byte	0x04, 0x2f
        /*0002*/ 	.short	(.L_3 - .L_2)
	.align		4
.L_2:
        /*0004*/ 	.word	index@(triton_poi_fused_cat_79)
        /*0008*/ 	.word	0x00000016


	//----- nvinfo : EIATTR_MIN_STACK_SIZE
	.align		4
.L_3:
        /*000c*/ 	.byte	0x04, 0x12
        /*000e*/ 	.short	(.L_5 - .L_4)
	.align		4
.L_4:
        /*0010*/ 	.word	index@(triton_poi_fused_cat_79)
        /*0014*/ 	.word	0x00000000


	//----- nvinfo : EIATTR_FRAME_SIZE
	.align		4
.L_5:
        /*0018*/ 	.byte	0x04, 0x11
        /*001a*/ 	.short	(.L_7 - .L_6)
	.align		4
.L_6:
        /*001c*/ 	.word	index@(triton_poi_fused_cat_79)
        /*0020*/ 	.word	0x00000000


	//----- nvinfo : EIATTR_MIN_STACK_SIZE
	.align		4
.L_7:
        /*0024*/ 	.byte	0x04, 0x12
        /*0026*/ 	.short	(.L_9 - .L_8)
	.align		4
.L_8:
        /*0028*/ 	.word	index@(triton_poi_fused_cat_79)
        /*002c*/ 	.word	0x00000000
.L_9:


//--------------------- .nv.info.triton_poi_fused_cat_79 --------------------------
	.section	.nv.info.triton_poi_fused_cat_79,"",@"SHT_CUDA_INFO"
	.sectionflags	@""
	.align	4


	//----- nvinfo : EIATTR_CUDA_API_VERSION
	.align		4
        /*0000*/ 	.byte	0x04, 0x37
        /*0002*/ 	.short	(.L_11 - .L_10)
.L_10:
        /*0004*/ 	.word	0x0000007c


	//----- nvinfo : EIATTR_KPARAM_INFO
	.align		4
.L_11:
        /*0008*/ 	.byte	0x04, 0x17
        /*000a*/ 	.short	(.L_13 - .L_12)
.L_12:
        /*000c*/ 	.word	0x00000000
        /*0010*/ 	.short	0x0007
        /*0012*/ 	.short	0x0038
        /*0014*/ 	.byte	0x00, 0xf0, 0x11, 0x00


	//----- nvinfo : EIATTR_KPARAM_INFO
	.align		4
.L_13:
        /*0018*/ 	.byte	0x04, 0x17
        /*001a*/ 	.short	(.L_15 - .L_14)
.L_14:
        /*001c*/ 	.word	0x00000000
        /*0020*/ 	.short	0x0006
        /*0022*/ 	.short	0x0030
        /*0024*/ 	.byte	0x00, 0xf4, 0x21, 0x00


	//----- nvinfo : EIATTR_KPARAM_INFO
	.align		4
.L_15:
        /*0028*/ 	.byte	0x04, 0x17
        /*002a*/ 	.short	(.L_17 - .L_16)
.L_16:
        /*002c*/ 	.word	0x00000000
        /*0030*/ 	.short	0x0005
        /*0032*/ 	.short	0x0028
        /*0034*/ 	.byte	0x00, 0xf4, 0x21, 0x00


	//----- nvinfo : EIATTR_KPARAM_INFO
	.align		4
.L_17:
        /*0038*/ 	.byte	0x04, 0x17
        /*003a*/ 	.short	(.L_19 - .L_18)
.L_18:
        /*003c*/ 	.word	0x00000000
        /*0040*/ 	.short	0x0004
        /*0042*/ 	.short	0x0020
        /*0044*/ 	.byte	0x00, 0xf4, 0x21, 0x00


	//----- nvinfo : EIATTR_KPARAM_INFO
	.align		4
.L_19:
        /*0048*/ 	.byte	0x04, 0x17
        /*004a*/ 	.short	(.L_21 - .L_20)
.L_20:
        /*004c*/ 	.word	0x00000000
        /*0050*/ 	.short	0x0003
        /*0052*/ 	.short	0x0018
        /*0054*/ 	.byte	0x00, 0xf4, 0x21, 0x00


	//----- nvinfo : EIATTR_KPARAM_INFO
	.align		4
.L_21:
        /*0058*/ 	.byte	0x04, 0x17
        /*005a*/ 	.short	(.L_23 - .L_22)
.L_22:
        /*005c*/ 	.word	0x00000000
        /*0060*/ 	.short	0x0002
        /*0062*/ 	.short	0x0010
        /*0064*/ 	.byte	0x00, 0xf4, 0x21, 0x00


	//----- nvinfo : EIATTR_KPARAM_INFO
	.align		4
.L_23:
        /*0068*/ 	.byte	0x04, 0x17
        /*006a*/ 	.short	(.L_25 - .L_24)
.L_24:
        /*006c*/ 	.word	0x00000000
        /*0070*/ 	.short	0x0001
        /*0072*/ 	.short	0x0008
        /*0074*/ 	.byte	0x00, 0xf4, 0x21, 0x00


	//----- nvinfo : EIATTR_KPARAM_INFO
	.align		4
.L_25:
        /*0078*/ 	.byte	0x04, 0x17
        /*007a*/ 	.short	(.L_27 - .L_26)
.L_26:
        /*007c*/ 	.word	0x00000000
        /*0080*/ 	.short	0x0000
        /*0082*/ 	.short	0x0000
        /*0084*/ 	.byte	0x00, 0xf4, 0x21, 0x00


	//----- nvinfo : EIATTR_SPARSE_MMA_MASK
	.align		4
.L_27:
        /*0088*/ 	.byte	0x03, 0x50
        /*008a*/ 	.short	0x0000


	//----- nvinfo : EIATTR_MAXREG_COUNT
	.align		4
        /*008c*/ 	.byte	0x03, 0x1b
        /*008e*/ 	.short	0x00ff


	//----- nvinfo : EIATTR_EXIT_INSTR_OFFSETS
	.align		4
        /*0090*/ 	.byte	0x04, 0x1c
        /*0092*/ 	.short	(.L_29 - .L_28)


	//   ....[0]....
.L_28:
        /*0094*/ 	.word	0x000004d0


	//----- nvinfo : EIATTR_REQNTID
	.align		4
.L_29:
        /*0098*/ 	.byte	0x04, 0x10
        /*009a*/ 	.short	(.L_31 - .L_30)
.L_30:
        /*009c*/ 	.word	0x00000080
        /*00a0*/ 	.word	0x00000001
        /*00a4*/ 	.word	0x00000001


	//----- nvinfo : EIATTR_CBANK_PARAM_SIZE
	.align		4
.L_31:
        /*00a8*/ 	.byte	0x03, 0x19
        /*00aa*/ 	.short	0x003c


	//----- nvinfo : EIATTR_PARAM_CBANK
	.align		4
        /*00ac*/ 	.byte	0x04, 0x0a
        /*00ae*/ 	.short	(.L_33 - .L_32)
	.align		4
.L_32:
        /*00b0*/ 	.word	index@(.nv.constant0.triton_poi_fused_cat_79)
        /*00b4*/ 	.short	0x0210
        /*00b6*/ 	.short	0x003c


	//----- nvinfo : EIATTR_SW_WAR
	.align		4
.L_33:
        /*00b8*/ 	.byte	0x04, 0x36
        /*00ba*/ 	.short	(.L_35 - .L_34)
.L_34:
        /*00bc*/ 	.word	0x00000008
.L_35:


//--------------------- .nv.callgraph             --------------------------
	.section	.nv.callgraph,"",@"SHT_CUDA_CALLGRAPH"
	.align	4
	.sectionentsize	8
	.align		4
        /*0000*/ 	.word	0x00000000
	.align		4
        /*0004*/ 	.word	0xffffffff
	.align		4
        /*0008*/ 	.word	0x00000000
	.align		4
        /*000c*/ 	.word	0xfffffffe
	.align		4
        /*0010*/ 	.word	0x00000000
	.align		4
        /*0014*/ 	.word	0xfffffffd
	.align		4
        /*0018*/ 	.word	0x00000000
	.align		4
        /*001c*/ 	.word	0xfffffffc


//--------------------- .nv.constant4             --------------------------
	.section	.nv.constant4,"a",@progbits
	.align	8
	.align		8
.nv.constant4:
        /*0000*/ 	.dword	_$_str
	.align		8
        /*0008*/ 	.dword	_$_str_$_2


//--------------------- .text.triton_poi_fused_cat_79 --------------------------
	.section	.text.triton_poi_fused_cat_79,"ax",@progbits
	.align	128
        .global         triton_poi_fused_cat_79
        .type           triton_poi_fused_cat_79,@function
        .size           triton_poi_fused_cat_79,(.L_x_1 - triton_poi_fused_cat_79)
        .other          triton_poi_fused_cat_79,@"STO_CUDA_ENTRY STV_DEFAULT"
triton_poi_fused_cat_79:
.text.triton_poi_fused_cat_79:
[----:B------:R-:W-:Y:S01]  /*0000*/  LDC R1, c[0x0][0x28] ;  /* 0x00000a00ff017b82 */ /* 0x000fe20000000800 */
[----:B------:R-:W1:Y:S07]  /*0010*/  S2R R0, SR_TID.X ;  /* 0x0000000000007919 */ /* 0x000e6e0000002100 */
[----:B------:R-:W2:Y:S01]  /*0020*/  LDC.64 R16, c[0x0][0x220] ;  /* 0x00008800ff107b82 */ /* 0x000ea20000000a00 */
[----:B------:R-:W-:Y:S01]  /*0030*/  IMAD.MOV.U32 R6, RZ, RZ, RZ ;  /* 0x000000ffff067224 */ /* 0x000fe200078e00ff */
[----:B------:R-:W-:Y:S01]  /*0040*/  ULDC.64 UR4, c[0x0][0x208] ;  /* 0x0000820000047ab9 */ /* 0x000fe20000000a00 */
[----:B------:R-:W3:Y:S05]  /*0050*/  S2R R3, SR_CTAID.X ;  /* 0x0000000000037919 */ /* 0x000eea0000002500 */
[----:B------:R-:W4:Y:S08]  /*0060*/  LDC.64 R14, c[0x0][0x210] ;  /* 0x00008400ff0e7b82 */ /* 0x000f300000000a00 */
[----:B------:R-:W5:Y:S08]  /*0070*/  LDC.64 R10, c[0x0][0x218] ;  /* 0x00008600ff0a7b82 */ /* 0x000f700000000a00 */
[----:B------:R-:W4:Y:S01]  /*0080*/  LDC.64 R4, c[0x0][0x228] ;  /* 0x00008a00ff047b82 */ /* 0x000f220000000a00 */
[----:B------:R-:W-:Y:S01]  /*0090*/  IMAD.MOV.U32 R12, RZ, RZ, RZ ;  /* 0x000000ffff0c7224 */ /* 0x000fe200078e00ff */
[----:B------:R-:W-:Y:S01]  /*00a0*/  ULDC.64 UR6, c[0x0][0x238] ;  /* 0x00008e0000067ab9 */ /* 0x000fe20000000a00 */
[----:B-1----:R-:W-:-:S05]  /*00b0*/  LOP3.LUT R0, R0, 0x7f, RZ, 0xc0, !PT ;  /* 0x0000007f00007812 */ /* 0x002fca00078ec0ff */
[----:B---3--:R-:W-:-:S05]  /*00c0*/  IMAD R0, R3, 0x80, R0 ;  /* 0x0000008003007824 */ /* 0x008fca00078e0200 */
[----:B------:R-:W-:-:S04]  /*00d0*/  SHF.R.S32.HI R3, RZ, 0x1f, R0 ;  /* 0x0000001fff037819 */ /* 0x000fc80000011400 */
[----:B------:R-:W-:-:S04]  /*00e0*/  LEA.HI R8, R3, R0, RZ, 0x4 ;  /* 0x0000000003087211 */ /* 0x000fc800078f20ff */
[--C-:B------:R-:W-:Y:S02]  /*00f0*/  SHF.R.S32.HI R7, RZ, 0x4, R8.reuse ;  /* 0x00000004ff077819 */ /* 0x100fe40000011408 */
[----:B------:R-:W-:-:S04]  /*0100*/  SHF.R.S32.HI R2, RZ, 0x1f, R8 ;  /* 0x0000001fff027819 */ /* 0x000fc80000011408 */
[----:B------:R-:W-:-:S04]  /*0110*/  LEA.HI R2, R2, R7, RZ, 0x9 ;  /* 0x0000000702027211 */ /* 0x000fc800078f48ff */
[----:B------:R-:W-:-:S05]  /*0120*/  LOP3.LUT R2, R2, 0xfffffe00, RZ, 0xc0, !PT ;  /* 0xfffffe0002027812 */ /* 0x000fca00078ec0ff */
[----:B------:R-:W-:-:S04]  /*0130*/  IMAD.IADD R7, R7, 0x1, -R2 ;  /* 0x0000000107077824 */ /* 0x000fc800078e0a02 */
[C---:B--2---:R-:W-:Y:S01]  /*0140*/  IMAD.WIDE R16, R7.reuse, 0x4, R16 ;  /* 0x0000000407107825 */ /* 0x044fe200078e0210 */
[----:B------:R-:W-:-:S13]  /*0150*/  ISETP.GE.AND P1, PT, R7, 0x100, PT ;  /* 0x000001000700780c */ /* 0x000fda0003f26270 */
[----:B------:R5:W2:Y:S01]  /*0160*/  @!P1 LDG.E.EL R6, desc[UR4][R16.64] ;  /* 0x0000000410069981 */ /* 0x000aa2000c2e1900 */
[----:B------:R-:W-:Y:S02]  /*0170*/  LEA.HI R9, R3, R0, RZ, 0xd ;  /* 0x0000000003097211 */ /* 0x000fe400078f68ff */
[----:B------:R-:W1:Y:S02]  /*0180*/  LDC.64 R2, c[0x0][0x230] ;  /* 0x00008c00ff027b82 */ /* 0x000e640000000a00 */
[----:B------:R-:W-:Y:S02]  /*0190*/  SHF.R.S32.HI R13, RZ, 0xd, R9 ;  /* 0x0000000dff0d7819 */ /* 0x000fe40000011409 */
[----:B------:R-:W-:-:S03]  /*01a0*/  LOP3.LUT R9, R9, 0xffffe000, RZ, 0xc0, !PT ;  /* 0xffffe00009097812 */ /* 0x000fc600078ec0ff */
[----:B------:R-:W-:Y:S01]  /*01b0*/  IMAD.SHL.U32 R13, R13, 0x1000, RZ ;  /* 0x000010000d0d7824 */ /* 0x000fe200078e00ff */
[----:B------:R-:W-:Y:S01]  /*01c0*/  LOP3.LUT R19, R8, 0xfffffff0, RZ, 0xc0, !PT ;  /* 0xfffffff008137812 */ /* 0x000fe200078ec0ff */
[----:B-----5:R-:W-:-:S03]  /*01d0*/  IMAD.WIDE R16, R7, 0x4, R10 ;  /* 0x0000000407107825 */ /* 0x020fc600078e020a */
[----:B------:R-:W-:-:S05]  /*01e0*/  IADD3 R9, R13, R0, -R9 ;  /* 0x000000000d097210 */ /* 0x000fca0007ffe809 */
[----:B----4-:R-:W-:-:S04]  /*01f0*/  IMAD.WIDE R14, R9, 0x4, R14 ;  /* 0x00000004090e7825 */ /* 0x010fc800078e020e */
[----:B------:R-:W-:Y:S01]  /*0200*/  IMAD.MOV.U32 R9, RZ, RZ, RZ ;  /* 0x000000ffff097224 */ /* 0x000fe200078e00ff */
[----:B------:R3:W4:Y:S01]  /*0210*/  @!P1 LDG.E R12, desc[UR4][R14.64] ;  /* 0x000000040e0c9981 */ /* 0x000722000c1e1900 */
[----:B------:R-:W-:Y:S01]  /*0220*/  IMAD.IADD R8, R0, 0x1, -R19 ;  /* 0x0000000100087824 */ /* 0x000fe200078e0a13 */
[----:B------:R-:W-:Y:S01]  /*0230*/  CS2R R10, SRZ ;  /* 0x00000000000a7805 */ /* 0x000fe2000001ff00 */
[C---:B------:R-:W-:Y:S02]  /*0240*/  IMAD.SHL.U32 R18, R7.reuse, 0x10, RZ ;  /* 0x0000001007127824 */ /* 0x040fe400078e00ff */
[----:B------:R-:W5:Y:S01]  /*0250*/  @!P1 LDG.E.EL R9, desc[UR4][R16.64] ;  /* 0x0000000410099981 */ /* 0x000f62000c2e1900 */
[----:B0-----:R-:W-:-:S04]  /*0260*/  IMAD.WIDE R4, R7, 0x4, R4 ;  /* 0x0000000407047825 */ /* 0x001fc800078e0204 */
[C---:B-1----:R-:W-:Y:S01]  /*0270*/  IMAD.WIDE R2, R7.reuse, 0x4, R2 ;  /* 0x0000000407027825 */ /* 0x042fe200078e0202 */
[--C-:B---3--:R-:W-:Y:S01]  /*0280*/  SHF.R.S32.HI R15, RZ, 0x1f, R13.reuse ;  /* 0x0000001fff0f7819 */ /* 0x108fe2000001140d */
[----:B------:R-:W3:Y:S01]  /*0290*/  @!P1 LDG.E.EL R11, desc[UR4][R4.64] ;  /* 0x00000004040b9981 */ /* 0x000ee2000c2e1900 */
[----:B------:R-:W-:Y:S02]  /*02a0*/  IADD3 R13, P2, P3, R18, R8, R13 ;  /* 0x00000008120d7210 */ /* 0x000fe40007b5e00d */
[----:B------:R-:W-:Y:S01]  /*02b0*/  SHF.R.S32.HI R8, RZ, 0x1f, R8 ;  /* 0x0000001fff087819 */ /* 0x000fe20000011408 */
[----:B------:R0:W3:Y:S01]  /*02c0*/  @!P1 LDG.E.EL R10, desc[UR4][R2.64] ;  /* 0x00000004020a9981 */ /* 0x0000e2000c2e1900 */
[----:B------:R-:W-:Y:S02]  /*02d0*/  SHF.R.S32.HI R18, RZ, 0x1f, R18 ;  /* 0x0000001fff127819 */ /* 0x000fe40000011412 */
[----:B------:R-:W-:Y:S02]  /*02e0*/  ISETP.GT.AND P0, PT, R7, 0xff, PT ;  /* 0x000000ff0700780c */ /* 0x000fe40003f04270 */
[----:B------:R-:W-:-:S02]  /*02f0*/  IADD3.X R8, R18, R8, R15, P2, P3 ;  /* 0x0000000812087210 */ /* 0x000fc400017e640f */
[C---:B------:R-:W-:Y:S01]  /*0300*/  LEA R14, P2, R13.reuse, UR6, 0x2 ;  /* 0x000000060d0e7c11 */ /* 0x040fe2000f8410ff */
[----:B0-----:R-:W0:Y:S03]  /*0310*/  LDC.64 R2, c[0x0][0x240] ;  /* 0x00009000ff027b82 */ /* 0x001e260000000a00 */
[----:B------:R-:W-:Y:S01]  /*0320*/  LEA.HI.X R15, R13, UR7, R8, 0x2, P2 ;  /* 0x000000070d0f7c11 */ /* 0x000fe200090f1408 */
[----:B------:R-:W-:-:S06]  /*0330*/  IMAD.MOV.U32 R8, RZ, RZ, RZ ;  /* 0x000000ffff087224 */ /* 0x000fcc00078e00ff */
[----:B------:R-:W3:Y:S01]  /*0340*/  @P0 LDG.E R8, desc[UR4][R14.64+-0x4000] ;  /* 0xffc000040e080981 */ /* 0x000ee2000c1e1900 */
[----:B------:R-:W-:Y:S02]  /*0350*/  IMAD.MOV.U32 R7, RZ, RZ, 0x3e800000 ;  /* 0x3e800000ff077424 */ /* 0x000fe400078e00ff */
[----:B0-----:R-:W-:Y:S01]  /*0360*/  IMAD.WIDE R2, R0, 0x4, R2 ;  /* 0x0000000400027825 */ /* 0x001fe200078e0202 */
[----:B--2---:R-:W-:-:S05]  /*0370*/  SEL R6, R6, RZ, !P1 ;  /* 0x000000ff06067207 */ /* 0x004fca0004800000 */
[----:B------:R-:W-:-:S04]  /*0380*/  FADD R6, R6, 9.9999997473787516356e-06 ;  /* 0x3727c5ac06067421 */ /* 0x000fc80000000000 */
[----:B------:R-:W0:Y:S02]  /*0390*/  MUFU.SQRT R4, R6 ;  /* 0x0000000600047308 */ /* 0x000e240000002000 */
[C---:B0-----:R-:W-:Y:S02]  /*03a0*/  FSETP.GT.AND P2, PT, R4.reuse, 8.50705917302346158658e+37, PT ;  /* 0x7e8000000400780b */ /* 0x041fe40003f44000 */
[----:B------:R-:W-:Y:S02]  /*03b0*/  FSETP.GEU.AND P3, PT, R4, 1.175494350822287508e-38, PT ;  /* 0x008000000400780b */ /* 0x000fe40003f6e000 */
[----:B------:R-:W-:Y:S02]  /*03c0*/  FSEL R7, R7, 1, P2 ;  /* 0x3f80000007077808 */ /* 0x000fe40001000000 */
[----:B----4-:R-:W-:Y:S02]  /*03d0*/  SEL R5, R12, RZ, !P1 ;  /* 0x000000ff0c057207 */ /* 0x010fe40004800000 */
[----:B-----5:R-:W-:-:S05]  /*03e0*/  SEL R12, R9, RZ, !P1 ;  /* 0x000000ff090c7207 */ /* 0x020fca0004800000 */
[----:B------:R-:W-:Y:S01]  /*03f0*/  @P2 FMUL R4, R4, 0.25 ;  /* 0x3e80000004042820 */ /* 0x000fe20000400000 */
[----:B------:R-:W-:Y:S01]  /*0400*/  FADD R5, R5, -R12 ;  /* 0x8000000c05057221 */ /* 0x000fe20000000000 */
[----:B------:R-:W-:Y:S01]  /*0410*/  @!P3 FMUL R7, R7, 16777216 ;  /* 0x4b8000000707b820 */ /* 0x000fe20000400000 */
[----:B---3--:R-:W-:Y:S01]  /*0420*/  SEL R11, R11, RZ, !P1 ;  /* 0x000000ff0b0b7207 */ /* 0x008fe20004800000 */
[----:B------:R-:W-:Y:S01]  /*0430*/  @!P3 FMUL R4, R4, 16777216 ;  /* 0x4b8000000404b820 */ /* 0x000fe20000400000 */
[----:B------:R-:W-:-:S05]  /*0440*/  SEL R10, R10, RZ, !P1 ;  /* 0x000000ff0a0a7207 */ /* 0x000fca0004800000 */
[----:B------:R-:W0:Y:S02]  /*0450*/  MUFU.RCP R4, R4 ;  /* 0x0000000400047308 */ /* 0x000e240000001000 */
[----:B0-----:R-:W-:-:S04]  /*0460*/  FMUL R6, R4, R7 ;  /* 0x0000000704067220 */ /* 0x001fc80000400000 */
[----:B------:R-:W-:-:S04]  /*0470*/  FMUL R5, R5, R6 ;  /* 0x0000000605057220 */ /* 0x000fc80000400000 */
[----:B------:R-:W-:-:S05]  /*0480*/  FFMA R10, R5, R11, R10 ;  /* 0x0000000b050a7223 */ /* 0x000fca000000000a */
[----:B------:R-:W-:-:S04]  /*0490*/  FSETP.GEU.AND P2, PT, R10, RZ, PT ;  /* 0x000000ff0a00720b */ /* 0x000fc80003f4e000 */
[----:B------:R-:W-:Y:S02]  /*04a0*/  FSEL R5, R10, RZ, P2 ;  /* 0x000000ff0a057208 */ /* 0x000fe40001000000 */
[----:B------:R-:W-:-:S05]  /*04b0*/  @P1 SEL R5, R8, RZ, P0 ;  /* 0x000000ff08051207 */ /* 0x000fca0000000000 */
[----:B------:R-:W-:Y:S01]  /*04c0*/  STG.E desc[UR4][R2.64], R5 ;  /* 0x0000000502007986 */ /* 0x000fe2000c101904 */
[----:B------:R-:W-:Y:S05]  /*04d0*/  EXIT ;  /* 0x000000000000794d */ /* 0x000fea0003800000 */
.L_x_0:
[----:B------:R-:W-:-:S00]  /*04e0*/  BRA `(.L_x_0) ;  /* 0xfffffffc00fc7947 */ /* 0x000fc0000383ffff */
[----:B------:R-:W-:-:S00]  /*04f0*/  NOP ;  /* 0x0000000000007918 */ /* 0x000fc00000000000 */
        /* <DEDUP_REMOVED lines=8> */
.L_x_1:


//--------------------- .nv.global.init           --------------------------
	.section	.nv.global.init,"aw",@progbits
.nv.global.init:
	.type		_$_str,@object
	.size		_$_str,(_$_str_$_2 - _$_str)
_$_str:
        /*0000*/ 	.byte	0x5f, 0x5f, 0x43, 0x55, 0x44, 0x41, 0x5f, 0x46, 0x54, 0x5a, 0x00
	.type		_$_str_$_2,@object
	.size		_$_str_$_2,(.L_1 - _$_str_$_2)
_$_str_$_2:
        /*000b*/ 	.byte	0x5f, 0x5f, 0x43, 0x55, 0x44, 0x41, 0x5f, 0x50, 0x52, 0x45, 0x43, 0x5f, 0x53, 0x51, 0x52, 0x54
        /*001b*/ 	.byte	0x00
.L_1:


//--------------------- .nv.constant0.triton_poi_fused_cat_79 --------------------------
	.section	.nv.constant0.triton_poi_fused_cat_79,"a",@progbits
	.sectionflags	@""
	.align	4
.nv.constant0.triton_poi_fused_cat_79:
	.zero		588
